	.headerflags	@"EF_CUDA_TEXMODE_UNIFIED EF_CUDA_64BIT_ADDRESS EF_CUDA_ACCELERATORS EF_CUDA_SM90 EF_CUDA_VIRTUAL_SM(EF_CUDA_SM90)"
	.elftype	@"ET_EXEC"


//--------------------- .nv.info                  --------------------------
	.section	.nv.info,"",@"SHT_CUDA_INFO"
	.align	4


	//----- nvinfo : EIATTR_REGCOUNT
	.align		4
        /*0000*/ 	.byte	0x04, 0x2f
        /*0002*/ 	.short	(.L_1 - .L_0)
	.align		4
.L_0:
        /*0004*/ 	.word	index@(triton_poi_fused_add_avg_pool2d_34)
        /*0008*/ 	.word	0x00000020


	//----- nvinfo : EIATTR_MIN_STACK_SIZE
	.align		4
.L_1:
        /*000c*/ 	.byte	0x04, 0x12
        /*000e*/ 	.short	(.L_3 - .L_2)
	.align		4
.L_2:
        /*0010*/ 	.word	index@(triton_poi_fused_add_avg_pool2d_34)
        /*0014*/ 	.word	0x00000000


	//----- nvinfo : EIATTR_FRAME_SIZE
	.align		4
.L_3:
        /*0018*/ 	.byte	0x04, 0x11
        /*001a*/ 	.short	(.L_5 - .L_4)
	.align		4
.L_4:
        /*001c*/ 	.word	index@(triton_poi_fused_add_avg_pool2d_34)
        /*0020*/ 	.word	0x00000000


	//----- nvinfo : EIATTR_MIN_STACK_SIZE
	.align		4
.L_5:
        /*0024*/ 	.byte	0x04, 0x12
        /*0026*/ 	.short	(.L_7 - .L_6)
	.align		4
.L_6:
        /*0028*/ 	.word	index@(triton_poi_fused_add_avg_pool2d_34)
        /*002c*/ 	.word	0x00000000
.L_7:


//--------------------- .nv.info.triton_poi_fused_add_avg_pool2d_34 --------------------------
	.section	.nv.info.triton_poi_fused_add_avg_pool2d_34,"",@"SHT_CUDA_INFO"
	.sectionflags	@""
	.align	4


	//----- nvinfo : EIATTR_CUDA_API_VERSION
	.align		4
        /*0000*/ 	.byte	0x04, 0x37
        /*0002*/ 	.short	(.L_9 - .L_8)
.L_8:
        /*0004*/ 	.word	0x0000007c


	//----- nvinfo : EIATTR_KPARAM_INFO
	.align		4
.L_9:
        /*0008*/ 	.byte	0x04, 0x17
        /*000a*/ 	.short	(.L_11 - .L_10)
.L_10:
        /*000c*/ 	.word	0x00000000
        /*0010*/ 	.short	0x0002
        /*0012*/ 	.short	0x0010
        /*0014*/ 	.byte	0x00, 0xf0, 0x11, 0x00


	//----- nvinfo : EIATTR_KPARAM_INFO
	.align		4
.L_11:
        /*0018*/ 	.byte	0x04, 0x17
        /*001a*/ 	.short	(.L_13 - .L_12)
.L_12:
        /*001c*/ 	.word	0x00000000
        /*0020*/ 	.short	0x0001
        /*0022*/ 	.short	0x0008
        /*0024*/ 	.byte	0x00, 0xf4, 0x21, 0x00


	//----- nvinfo : EIATTR_KPARAM_INFO
	.align		4
.L_13:
        /*0028*/ 	.byte	0x04, 0x17
        /*002a*/ 	.short	(.L_15 - .L_14)
.L_14:
        /*002c*/ 	.word	0x00000000
        /*0030*/ 	.short	0x0000
        /*0032*/ 	.short	0x0000
        /*0034*/ 	.byte	0x00, 0xf4, 0x21, 0x00


	//----- nvinfo : EIATTR_SPARSE_MMA_MASK
	.align		4
.L_15:
        /*0038*/ 	.byte	0x03, 0x50
        /*003a*/ 	.short	0x0000


	//----- nvinfo : EIATTR_MAXREG_COUNT
	.align		4
        /*003c*/ 	.byte	0x03, 0x1b
        /*003e*/ 	.short	0x00ff


	//----- nvinfo : EIATTR_EXIT_INSTR_OFFSETS
	.align		4
        /*0040*/ 	.byte	0x04, 0x1c
        /*0042*/ 	.short	(.L_17 - .L_16)


	//   ....[0]....
.L_16:
        /*0044*/ 	.word	0x00000ae0


	//   ....[1]....
        /*0048*/ 	.word	0x00000b00


	//----- nvinfo : EIATTR_REQNTID
	.align		4
.L_17:
        /*004c*/ 	.byte	0x04, 0x10
        /*004e*/ 	.short	(.L_19 - .L_18)
.L_18:
        /*0050*/ 	.word	0x00000080
        /*0054*/ 	.word	0x00000001
        /*0058*/ 	.word	0x00000001


	//----- nvinfo : EIATTR_CBANK_PARAM_SIZE
	.align		4
.L_19:
        /*005c*/ 	.byte	0x03, 0x19
        /*005e*/ 	.short	0x0014


	//----- nvinfo : EIATTR_PARAM_CBANK
	.align		4
        /*0060*/ 	.byte	0x04, 0x0a
        /*0062*/ 	.short	(.L_21 - .L_20)
	.align		4
.L_20:
        /*0064*/ 	.word	index@(.nv.constant0.triton_poi_fused_add_avg_pool2d_34)
        /*0068*/ 	.short	0x0210
        /*006a*/ 	.short	0x0014


	//----- nvinfo : EIATTR_SW_WAR
	.align		4
.L_21:
        /*006c*/ 	.byte	0x04, 0x36
        /*006e*/ 	.short	(.L_23 - .L_22)
.L_22:
        /*0070*/ 	.word	0x00000008
.L_23:


//--------------------- .nv.callgraph             --------------------------
	.section	.nv.callgraph,"",@"SHT_CUDA_CALLGRAPH"
	.align	4
	.sectionentsize	8
	.align		4
        /*0000*/ 	.word	0x00000000
	.align		4
        /*0004*/ 	.word	0xffffffff
	.align		4
        /*0008*/ 	.word	0x00000000
	.align		4
        /*000c*/ 	.word	0xfffffffe
	.align		4
        /*0010*/ 	.word	0x00000000
	.align		4
        /*0014*/ 	.word	0xfffffffd
	.align		4
        /*0018*/ 	.word	0x00000000
	.align		4
        /*001c*/ 	.word	0xfffffffc


//--------------------- .text.triton_poi_fused_add_avg_pool2d_34 --------------------------
	.section	.text.triton_poi_fused_add_avg_pool2d_34,"ax",@progbits
	.align	128
        .global         triton_poi_fused_add_avg_pool2d_34
        .type           triton_poi_fused_add_avg_pool2d_34,@function
        .size           triton_poi_fused_add_avg_pool2d_34,(.L_x_1 - triton_poi_fused_add_avg_pool2d_34)
        .other          triton_poi_fused_add_avg_pool2d_34,@"STO_CUDA_ENTRY STV_DEFAULT"
triton_poi_fused_add_avg_pool2d_34:
.text.triton_poi_fused_add_avg_pool2d_34:
[----:B------:R-:W0:Y:S01]  /*0000*/  LDC R1, c[0x0][0x28] ;  /* 0x00000a00ff017b82 */ /* 0x000e220000000800 */
[----:B------:R-:W1:Y:S07]  /*0010*/  S2R R0, SR_TID.X ;  /* 0x0000000000007919 */ /* 0x000e6e0000002100 */
[----:B------:R-:W2:Y:S01]  /*0020*/  LDC.64 R14, c[0x0][0x218] ;  /* 0x00008600ff0e7b82 */ /* 0x000ea20000000a00 */
[----:B------:R-:W-:Y:S01]  /*0030*/  CS2R R24, SRZ ;  /* 0x0000000000187805 */ /* 0x000fe2000001ff00 */
[----:B------:R-:W-:Y:S01]  /*0040*/  ULDC.64 UR6, c[0x0][0x208] ;  /* 0x0000820000067ab9 */ /* 0x000fe20000000a00 */
[----:B------:R-:W3:Y:S01]  /*0050*/  S2R R27, SR_CTAID.X ;  /* 0x00000000001b7919 */ /* 0x000ee20000002500 */
[----:B-1----:R-:W-:Y:S01]  /*0060*/  IMAD.SHL.U32 R0, R0, 0x2, RZ ;  /* 0x0000000200007824 */ /* 0x002fe200078e00ff */
[----:B---3--:R-:W-:-:S04]  /*0070*/  SHF.R.S32.HI R2, RZ, 0x17, R27 ;  /* 0x00000017ff027819 */ /* 0x008fc8000001141b */
[----:B------:R-:W-:Y:S02]  /*0080*/  LOP3.LUT R0, R0, 0xfe, RZ, 0xc0, !PT ;  /* 0x000000fe00007812 */ /* 0x000fe400078ec0ff */
[----:B------:R-:W-:-:S03]  /*0090*/  SGXT R2, R2, 0x1 ;  /* 0x000000010202781a */ /* 0x000fc60000000200 */
[----:B------:R-:W-:-:S05]  /*00a0*/  IMAD R27, R27, 0x100, R0 ;  /* 0x000001001b1b7824 */ /* 0x000fca00078e0200 */
[C---:B------:R-:W-:Y:S02]  /*00b0*/  LEA.HI R4, R2.reuse, R27, RZ, 0x2 ;  /* 0x0000001b02047211 */ /* 0x040fe400078f10ff */
[----:B------:R-:W-:Y:S02]  /*00c0*/  IADD3 R0, R27, 0x1, RZ ;  /* 0x000000011b007810 */ /* 0x000fe40007ffe0ff */
[----:B------:R-:W-:Y:S02]  /*00d0*/  SHF.R.S32.HI R7, RZ, 0x2, R4 ;  /* 0x00000002ff077819 */ /* 0x000fe40000011404 */
[----:B------:R-:W-:Y:S02]  /*00e0*/  LEA.HI R2, R2, R0, RZ, 0x2 ;  /* 0x0000000002027211 */ /* 0x000fe400078f10ff */
[----:B------:R-:W-:Y:S02]  /*00f0*/  LEA.HI R3, R7, R7, RZ, 0x2 ;  /* 0x0000000707037211 */ /* 0x000fe400078f10ff */
[----:B------:R-:W-:-:S02]  /*0100*/  LOP3.LUT R5, R2, 0xfffffffc, RZ, 0xc0, !PT ;  /* 0xfffffffc02057812 */ /* 0x000fc400078ec0ff */
[----:B------:R-:W-:Y:S02]  /*0110*/  LOP3.LUT R6, R3, 0xfffffffc, RZ, 0xc0, !PT ;  /* 0xfffffffc03067812 */ /* 0x000fe400078ec0ff */
[----:B------:R-:W-:Y:S01]  /*0120*/  LOP3.LUT R2, R4, 0xfffffffc, RZ, 0xc0, !PT ;  /* 0xfffffffc04027812 */ /* 0x000fe200078ec0ff */
[----:B------:R-:W-:Y:S02]  /*0130*/  IMAD.IADD R0, R0, 0x1, -R5 ;  /* 0x0000000100007824 */ /* 0x000fe400078e0a05 */
[----:B------:R-:W-:Y:S01]  /*0140*/  IMAD.IADD R3, R7, 0x1, -R6 ;  /* 0x0000000107037824 */ /* 0x000fe200078e0a06 */
[----:B------:R-:W-:Y:S01]  /*0150*/  IADD3 R2, R27, -R2, RZ ;  /* 0x800000021b027210 */ /* 0x000fe20007ffe0ff */
[----:B------:R-:W-:-:S03]  /*0160*/  IMAD.SHL.U32 R10, R0, 0x2, RZ ;  /* 0x00000002000a7824 */ /* 0x000fc600078e00ff */
[----:B------:R-:W-:Y:S01]  /*0170*/  ISETP.GT.AND P1, PT, R3, RZ, PT ;  /* 0x000000ff0300720c */ /* 0x000fe20003f24270 */
[----:B------:R-:W-:Y:S01]  /*0180*/  IMAD.SHL.U32 R22, R2, 0x2, RZ ;  /* 0x0000000202167824 */ /* 0x000fe200078e00ff */
[C---:B------:R-:W-:Y:S02]  /*0190*/  LEA R29, R7.reuse, R10, 0x4 ;  /* 0x0000000a071d7211 */ /* 0x040fe400078e20ff */
[----:B------:R-:W-:Y:S01]  /*01a0*/  ISETP.GT.AND P2, PT, R0, RZ, P1 ;  /* 0x000000ff0000720c */ /* 0x000fe20000f44270 */
[----:B------:R-:W-:Y:S01]  /*01b0*/  IMAD R7, R7, 0x10, R22 ;  /* 0x0000001007077824 */ /* 0x000fe200078e0216 */
[----:B------:R-:W-:Y:S01]  /*01c0*/  ISETP.GT.AND P3, PT, R2, RZ, P1 ;  /* 0x000000ff0200720c */ /* 0x000fe20000f64270 */
[----:B------:R-:W-:Y:S01]  /*01d0*/  VIADD R5, R29, 0xfffffff7 ;  /* 0xfffffff71d057836 */ /* 0x000fe20000000000 */
[C---:B------:R-:W-:Y:S02]  /*01e0*/  ISETP.LT.AND P2, PT, R27.reuse, 0x400, P2 ;  /* 0x000004001b00780c */ /* 0x040fe40001741270 */
[----:B------:R-:W-:Y:S01]  /*01f0*/  ISETP.LT.AND P3, PT, R27, 0x400, P3 ;  /* 0x000004001b00780c */ /* 0x000fe20001f61270 */
[----:B--2---:R-:W-:Y:S01]  /*0200*/  IMAD.WIDE R4, R5, 0x4, R14 ;  /* 0x0000000405047825 */ /* 0x004fe200078e020e */
[----:B------:R-:W-:-:S05]  /*0210*/  IADD3 R17, R7, -0x9, RZ ;  /* 0xfffffff707117810 */ /* 0x000fca0007ffe0ff */
[----:B------:R-:W-:-:S04]  /*0220*/  IMAD.WIDE R16, R17, 0x4, R14 ;  /* 0x0000000411107825 */ /* 0x000fc800078e020e */
[----:B------:R1:W2:Y:S04]  /*0230*/  @P2 LDG.E.EL R25, desc[UR6][R4.64] ;  /* 0x0000000604192981 */ /* 0x0002a8000c2e1900 */
[----:B------:R-:W3:Y:S01]  /*0240*/  @P3 LDG.E.EL R24, desc[UR6][R16.64] ;  /* 0x0000000610183981 */ /* 0x000ee2000c2e1900 */
[----:B------:R-:W-:Y:S01]  /*0250*/  ISETP.GT.AND P0, PT, R0, -0x1, P1 ;  /* 0xffffffff0000780c */ /* 0x000fe20000f04270 */
[----:B------:R-:W-:Y:S01]  /*0260*/  VIADD R13, R29, 0xfffffff8 ;  /* 0xfffffff81d0d7836 */ /* 0x000fe20000000000 */
[----:B------:R-:W-:Y:S02]  /*0270*/  ISETP.GT.AND P1, PT, R2, -0x1, P1 ;  /* 0xffffffff0200780c */ /* 0x000fe40000f24270 */
[----:B------:R-:W-:Y:S02]  /*0280*/  CS2R R8, SRZ ;  /* 0x0000000000087805 */ /* 0x000fe4000001ff00 */
[----:B------:R-:W-:Y:S01]  /*0290*/  ISETP.LT.AND P0, PT, R27, 0x400, P0 ;  /* 0x000004001b00780c */ /* 0x000fe20000701270 */
[----:B------:R-:W-:Y:S01]  /*02a0*/  VIADD R11, R7, 0xfffffff8 ;  /* 0xfffffff8070b7836 */ /* 0x000fe20000000000 */
[----:B------:R-:W-:Y:S01]  /*02b0*/  ISETP.LT.AND P1, PT, R27, 0x400, P1 ;  /* 0x000004001b00780c */ /* 0x000fe20000f21270 */
[----:B------:R-:W-:-:S04]  /*02c0*/  IMAD.WIDE R12, R13, 0x4, R14 ;  /* 0x000000040d0c7825 */ /* 0x000fc800078e020e */
[----:B-1----:R-:W-:-:S06]  /*02d0*/  IMAD.WIDE R4, R11, 0x4, R14 ;  /* 0x000000040b047825 */ /* 0x002fcc00078e020e */
[----:B------:R1:W4:Y:S04]  /*02e0*/  @P0 LDG.E.EL R9, desc[UR6][R12.64] ;  /* 0x000000060c090981 */ /* 0x000328000c2e1900 */
[----:B------:R5:W4:Y:S01]  /*02f0*/  @P1 LDG.E.EL R8, desc[UR6][R4.64] ;  /* 0x0000000604081981 */ /* 0x000b22000c2e1900 */
[----:B------:R-:W-:Y:S02]  /*0300*/  ISETP.GE.AND P4, PT, R27, 0x400, PT ;  /* 0x000004001b00780c */ /* 0x000fe40003f86270 */
[----:B------:R-:W-:Y:S02]  /*0310*/  CS2R R20, SRZ ;  /* 0x0000000000147805 */ /* 0x000fe4000001ff00 */
[----:B------:R-:W-:Y:S01]  /*0320*/  LOP3.LUT R6, R3, R2, RZ, 0xfc, !PT ;  /* 0x0000000203067212 */ /* 0x000fe200078efcff */
[----:B------:R-:W-:Y:S01]  /*0330*/  IMAD.WIDE R18, R7, 0x4, R14 ;  /* 0x0000000407127825 */ /* 0x000fe200078e020e */
[----:B------:R-:W-:-:S02]  /*0340*/  LOP3.LUT R11, R3, R0, RZ, 0xfc, !PT ;  /* 0x00000000030b7212 */ /* 0x000fc400078efcff */
[----:B-1----:R-:W-:Y:S02]  /*0350*/  CS2R R12, SRZ ;  /* 0x00000000000c7805 */ /* 0x002fe4000001ff00 */
[----:B------:R-:W-:Y:S01]  /*0360*/  ISETP.GT.AND P5, PT, R6, -0x1, !P4 ;  /* 0xffffffff0600780c */ /* 0x000fe200067a4270 */
[----:B------:R-:W-:Y:S01]  /*0370*/  HFMA2.MMA R26, -RZ, RZ, 0, 0 ;  /* 0x00000000ff1a7435 */ /* 0x000fe200000001ff */
[----:B------:R-:W-:Y:S01]  /*0380*/  ISETP.GT.AND P6, PT, R11, -0x1, !P4 ;  /* 0xffffffff0b00780c */ /* 0x000fe200067c4270 */
[----:B------:R-:W-:Y:S02]  /*0390*/  VIADD R17, R29, 0xfffffff9 ;  /* 0xfffffff91d117836 */ /* 0x000fe40000000000 */
[----:B------:R-:W-:Y:S01]  /*03a0*/  VIADD R11, R7, 0xfffffff9 ;  /* 0xfffffff9070b7836 */ /* 0x000fe20000000000 */
[----:B------:R-:W-:Y:S01]  /*03b0*/  MOV R6, RZ ;  /* 0x000000ff00067202 */ /* 0x000fe20000000f00 */
[----:B------:R-:W-:Y:S01]  /*03c0*/  IMAD.WIDE R16, R17, 0x4, R14 ;  /* 0x0000000411107825 */ /* 0x000fe200078e020e */
[----:B0----5:R-:W-:-:S04]  /*03d0*/  CS2R R4, SRZ ;  /* 0x0000000000047805 */ /* 0x021fc8000001ff00 */
[----:B------:R0:W5:Y:S04]  /*03e0*/  @P0 LDG.E.EL R26, desc[UR6][R16.64] ;  /* 0x00000006101a0981 */ /* 0x000168000c2e1900 */
[----:B------:R-:W5:Y:S04]  /*03f0*/  @P5 LDG.E.EL R20, desc[UR6][R18.64] ;  /* 0x0000000612145981 */ /* 0x000f68000c2e1900 */
[----:B------:R1:W5:Y:S01]  /*0400*/  @P5 LDG.E.EL R13, desc[UR6][R18.64+0x4] ;  /* 0x00000406120d5981 */ /* 0x000362000c2e1900 */
[----:B0-----:R-:W-:-:S05]  /*0410*/  IMAD.WIDE R16, R29, 0x4, R14 ;  /* 0x000000041d107825 */ /* 0x001fca00078e020e */
[----:B------:R-:W5:Y:S01]  /*0420*/  @P6 LDG.E.EL R21, desc[UR6][R16.64] ;  /* 0x0000000610156981 */ /* 0x000f62000c2e1900 */
[----:B-1----:R-:W-:-:S03]  /*0430*/  IMAD.WIDE R18, R11, 0x4, R14 ;  /* 0x000000040b127825 */ /* 0x002fc600078e020e */
[----:B------:R-:W5:Y:S01]  /*0440*/  @P6 LDG.E.EL R4, desc[UR6][R16.64+0x4] ;  /* 0x0000040610046981 */ /* 0x000f62000c2e1900 */
[----:B------:R-:W-:-:S03]  /*0450*/  VIADD R11, R7, 0xffffffff ;  /* 0xffffffff070b7836 */ /* 0x000fc60000000000 */
[----:B------:R0:W5:Y:S01]  /*0460*/  @P1 LDG.E.EL R6, desc[UR6][R18.64] ;  /* 0x0000000612061981 */ /* 0x000162000c2e1900 */
[----:B------:R-:W-:Y:S02]  /*0470*/  VIADD R28, R29, 0x7 ;  /* 0x000000071d1c7836 */ /* 0x000fe40000000000 */
[----:B0-----:R-:W-:Y:S01]  /*0480*/  IMAD.WIDE R18, R11, 0x4, R14 ;  /* 0x000000040b127825 */ /* 0x001fe200078e020e */
[----:B------:R-:W-:-:S03]  /*0490*/  IADD3 R11, R7, 0x7, RZ ;  /* 0x00000007070b7810 */ /* 0x000fc60007ffe0ff */
[----:B------:R-:W-:Y:S01]  /*04a0*/  IMAD.MOV.U32 R23, RZ, RZ, RZ ;  /* 0x000000ffff177224 */ /* 0x000fe200078e00ff */
[----:B--2---:R-:W-:Y:S02]  /*04b0*/  SEL R25, R25, RZ, P2 ;  /* 0x000000ff19197207 */ /* 0x004fe40001000000 */
[----:B------:R-:W-:Y:S02]  /*04c0*/  ISETP.GT.AND P2, PT, R3, -0x1, PT ;  /* 0xffffffff0300780c */ /* 0x000fe40003f44270 */
[----:B---3--:R-:W-:Y:S02]  /*04d0*/  SEL R24, R24, RZ, P3 ;  /* 0x000000ff18187207 */ /* 0x008fe40001800000 */
[----:B------:R-:W-:Y:S02]  /*04e0*/  ISETP.GT.AND P3, PT, R0, RZ, P2 ;  /* 0x000000ff0000720c */ /* 0x000fe40001764270 */
[----:B------:R-:W-:Y:S02]  /*04f0*/  ISETP.GT.AND P2, PT, R2, RZ, P2 ;  /* 0x000000ff0200720c */ /* 0x000fe40001744270 */
[----:B------:R-:W-:-:S02]  /*0500*/  ISETP.LT.AND P3, PT, R27, 0x400, P3 ;  /* 0x000004001b00780c */ /* 0x000fc40001f61270 */
[----:B------:R-:W-:-:S11]  /*0510*/  ISETP.LT.AND P2, PT, R27, 0x400, P2 ;  /* 0x000004001b00780c */ /* 0x000fd60001741270 */
[----:B------:R0:W2:Y:S01]  /*0520*/  @P3 LDG.E.EL R5, desc[UR6][R16.64+-0x4] ;  /* 0xfffffc0610053981 */ /* 0x0000a2000c2e1900 */
[----:B----4-:R-:W-:-:S03]  /*0530*/  SEL R8, R8, RZ, P1 ;  /* 0x000000ff08087207 */ /* 0x010fc60000800000 */
[----:B------:R1:W3:Y:S01]  /*0540*/  @P2 LDG.E.EL R23, desc[UR6][R18.64] ;  /* 0x0000000612172981 */ /* 0x0002e2000c2e1900 */
[----:B0-----:R-:W-:-:S05]  /*0550*/  IMAD.WIDE R16, R11, 0x4, R14 ;  /* 0x000000040b107825 */ /* 0x001fca00078e020e */
[----:B------:R0:W4:Y:S01]  /*0560*/  @P2 LDG.E.EL R12, desc[UR6][R16.64] ;  /* 0x00000006100c2981 */ /* 0x000122000c2e1900 */
[----:B------:R-:W-:Y:S02]  /*0570*/  IMAD.MOV.U32 R11, RZ, RZ, RZ ;  /* 0x000000ffff0b7224 */ /* 0x000fe400078e00ff */
[----:B------:R-:W-:Y:S01]  /*0580*/  FADD R24, R24, R8 ;  /* 0x0000000818187221 */ /* 0x000fe20000000000 */
[----:B-1----:R-:W-:Y:S01]  /*0590*/  IADD3 R19, R7, 0x8, RZ ;  /* 0x0000000807137810 */ /* 0x002fe20007ffe0ff */
[----:B------:R-:W-:Y:S01]  /*05a0*/  HFMA2.MMA R8, -RZ, RZ, 0, 0 ;  /* 0x00000000ff087435 */ /* 0x000fe200000001ff */
[----:B0-----:R-:W-:Y:S01]  /*05b0*/  IMAD.WIDE R16, R28, 0x4, R14 ;  /* 0x000000041c107825 */ /* 0x001fe200078e020e */
[----:B------:R-:W-:-:S03]  /*05c0*/  SEL R28, R9, RZ, P0 ;  /* 0x000000ff091c7207 */ /* 0x000fc60000000000 */
[----:B------:R-:W-:Y:S01]  /*05d0*/  IMAD.WIDE R18, R19, 0x4, R14 ;  /* 0x0000000413127825 */ /* 0x000fe200078e020e */
[----:B------:R0:W4:Y:S03]  /*05e0*/  @P3 LDG.E.EL R11, desc[UR6][R16.64] ;  /* 0x00000006100b3981 */ /* 0x000126000c2e1900 */
[----:B------:R-:W-:Y:S01]  /*05f0*/  FADD R25, R25, R28 ;  /* 0x0000001c19197221 */ /* 0x000fe20000000000 */
[----:B------:R-:W-:Y:S02]  /*0600*/  VIADD R28, R29, 0x8 ;  /* 0x000000081d1c7836 */ /* 0x000fe40000000000 */
[----:B------:R-:W-:Y:S02]  /*0610*/  IMAD.MOV.U32 R9, RZ, RZ, RZ ;  /* 0x000000ffff097224 */ /* 0x000fe400078e00ff */
[----:B0-----:R-:W-:-:S04]  /*0620*/  IMAD.WIDE R16, R28, 0x4, R14 ;  /* 0x000000041c107825 */ /* 0x001fc800078e020e */
[----:B------:R0:W4:Y:S01]  /*0630*/  @P5 LDG.E.EL R9, desc[UR6][R18.64] ;  /* 0x0000000612095981 */ /* 0x000122000c2e1900 */
[----:B------:R-:W-:-:S03]  /*0640*/  VIADD R28, R7, 0x9 ;  /* 0x00000009071c7836 */ /* 0x000fc60000000000 */
[----:B------:R1:W4:Y:S01]  /*0650*/  @P6 LDG.E.EL R8, desc[UR6][R16.64] ;  /* 0x0000000610086981 */ /* 0x000322000c2e1900 */
[----:B------:R-:W-:Y:S01]  /*0660*/  IMAD.MOV.U32 R7, RZ, RZ, RZ ;  /* 0x000000ffff077224 */ /* 0x000fe200078e00ff */
[----:B------:R-:W-:Y:S01]  /*0670*/  IADD3 R29, R29, 0x9, RZ ;  /* 0x000000091d1d7810 */ /* 0x000fe20007ffe0ff */
[----:B0-----:R-:W0:Y:S01]  /*0680*/  LDC.64 R18, c[0x0][0x210] ;  /* 0x00008400ff127b82 */ /* 0x001e220000000a00 */
[----:B-1----:R-:W-:-:S05]  /*0690*/  IMAD.WIDE R16, R28, 0x4, R14 ;  /* 0x000000041c107825 */ /* 0x002fca00078e020e */
[----:B------:R1:W4:Y:S01]  /*06a0*/  @P5 LDG.E.EL R7, desc[UR6][R16.64] ;  /* 0x0000000610075981 */ /* 0x000322000c2e1900 */
[----:B------:R-:W-:-:S04]  /*06b0*/  IMAD.WIDE R28, R29, 0x4, R14 ;  /* 0x000000041d1c7825 */ /* 0x000fc800078e020e */
[----:B-1----:R-:W-:-:S06]  /*06c0*/  IMAD.MOV.U32 R16, RZ, RZ, RZ ;  /* 0x000000ffff107224 */ /* 0x002fcc00078e00ff */
[----:B------:R-:W4:Y:S01]  /*06d0*/  @P6 LDG.E.EL R16, desc[UR6][R28.64] ;  /* 0x000000061c106981 */ /* 0x000f22000c2e1900 */
[----:B------:R-:W-:Y:S01]  /*06e0*/  CS2R R14, SRZ ;  /* 0x00000000000e7805 */ /* 0x000fe2000001ff00 */
[----:B0-----:R-:W-:-:S05]  /*06f0*/  IMAD.WIDE R18, R27, 0x4, R18 ;  /* 0x000000041b127825 */ /* 0x001fca00078e0212 */
[----:B------:R-:W4:Y:S01]  /*0700*/  @!P4 LDG.E.64 R14, desc[UR6][R18.64] ;  /* 0x00000006120ec981 */ /* 0x000f22000c1e1b00 */
[----:B------:R-:W-:Y:S02]  /*0710*/  IMAD R27, R2, R3, RZ ;  /* 0x00000003021b7224 */ /* 0x000fe400078e02ff */
[----:B------:R-:W-:-:S03]  /*0720*/  IMAD.SHL.U32 R0, R0, 0x4, RZ ;  /* 0x0000000400007824 */ /* 0x000fc600078e00ff */
[----:B------:R-:W-:Y:S01]  /*0730*/  LEA R27, R27, -R22, 0x2 ;  /* 0x800000161b1b7211 */ /* 0x000fe200078e10ff */
[----:B------:R-:W-:Y:S01]  /*0740*/  IMAD R17, R0, R3, 0x5 ;  /* 0x0000000500117424 */ /* 0x000fe200078e0203 */
[----:B------:R-:W-:Y:S01]  /*0750*/  SHF.L.U32 R3, R3, 0x1, RZ ;  /* 0x0000000103037819 */ /* 0x000fe200000006ff */
[----:B------:R-:W-:Y:S02]  /*0760*/  VIADD R22, R22, 0x2 ;  /* 0x0000000216167836 */ /* 0x000fe40000000000 */
[----:B------:R-:W-:Y:S01]  /*0770*/  VIADD R10, R10, 0x2 ;  /* 0x000000020a0a7836 */ /* 0x000fe20000000000 */
[----:B------:R-:W-:Y:S02]  /*0780*/  IADD3 R2, -R3, RZ, RZ ;  /* 0x000000ff03027210 */ /* 0x000fe40007ffe1ff */
[----:B------:R-:W-:Y:S01]  /*0790*/  IADD3 R27, R27, 0x3, R22 ;  /* 0x000000031b1b7810 */ /* 0x000fe20007ffe016 */
[----:B------:R-:W-:Y:S02]  /*07a0*/  VIADD R3, R3, 0x2 ;  /* 0x0000000203037836 */ /* 0x000fe40000000000 */
[----:B------:R-:W-:-:S02]  /*07b0*/  IMAD R0, R10, R2, R17 ;  /* 0x000000020a007224 */ /* 0x000fc400078e0211 */
[----:B------:R-:W-:Y:S01]  /*07c0*/  IMAD R22, R22, R2, R27 ;  /* 0x0000000216167224 */ /* 0x000fe200078e021b */
[----:B------:R-:W-:Y:S02]  /*07d0*/  UMOV UR4, 0x2 ;  /* 0x0000000200047882 */ /* 0x000fe40000000000 */
[C---:B------:R-:W-:Y:S01]  /*07e0*/  LEA R0, R3.reuse, R0, 0x1 ;  /* 0x0000000003007211 */ /* 0x040fe200078e08ff */
[----:B------:R-:W-:Y:S01]  /*07f0*/  IMAD R22, R3, UR4, R22 ;  /* 0x0000000403167c24 */ /* 0x000fe2000f8e0216 */
[----:B-----5:R-:W-:Y:S02]  /*0800*/  SEL R26, R26, RZ, P0 ;  /* 0x000000ff1a1a7207 */ /* 0x020fe40000000000 */
[----:B------:R-:W-:Y:S02]  /*0810*/  I2FP.F32.S32 R0, R0 ;  /* 0x0000000000007245 */ /* 0x000fe40000201400 */
[----:B------:R-:W-:Y:S02]  /*0820*/  SEL R3, R6, RZ, P1 ;  /* 0x000000ff06037207 */ /* 0x000fe40000800000 */
[----:B------:R-:W-:Y:S01]  /*0830*/  I2FP.F32.S32 R2, R22 ;  /* 0x0000001600027245 */ /* 0x000fe20000201400 */
[----:B------:R-:W-:-:S02]  /*0840*/  FADD R26, R25, R26 ;  /* 0x0000001a191a7221 */ /* 0x000fc40000000000 */
[----:B------:R-:W-:Y:S01]  /*0850*/  FADD R3, R24, R3 ;  /* 0x0000000318037221 */ /* 0x000fe20000000000 */
[----:B------:R-:W-:Y:S02]  /*0860*/  FSETP.GT.AND P1, PT, |R2|, 8.50705917302346158658e+37, PT ;  /* 0x7e8000000200780b */ /* 0x000fe40003f24200 */
[----:B------:R-:W-:Y:S02]  /*0870*/  SEL R21, R21, RZ, P6 ;  /* 0x000000ff15157207 */ /* 0x000fe40003000000 */
[----:B------:R-:W-:Y:S02]  /*0880*/  SEL R20, R20, RZ, P5 ;  /* 0x000000ff14147207 */ /* 0x000fe40002800000 */
[----:B------:R-:W-:Y:S02]  /*0890*/  FSETP.GEU.AND P0, PT, |R2|, 1.175494350822287508e-38, PT ;  /* 0x008000000200780b */ /* 0x000fe40003f0e200 */
[----:B------:R-:W-:-:S05]  /*08a0*/  SEL R4, R4, RZ, P6 ;  /* 0x000000ff04047207 */ /* 0x000fca0003000000 */
[----:B------:R-:W-:-:S06]  /*08b0*/  @P1 FMUL R2, R2, 0.25 ;  /* 0x3e80000002021820 */ /* 0x000fcc0000400000 */
[----:B------:R-:W-:Y:S01]  /*08c0*/  @!P0 FMUL R2, R2, 16777216 ;  /* 0x4b80000002028820 */ /* 0x000fe20000400000 */
[----:B--2---:R-:W-:Y:S02]  /*08d0*/  SEL R5, R5, RZ, P3 ;  /* 0x000000ff05057207 */ /* 0x004fe40001800000 */
[----:B---3--:R-:W-:-:S03]  /*08e0*/  SEL R6, R23, RZ, P2 ;  /* 0x000000ff17067207 */ /* 0x008fc60001000000 */
[----:B------:R-:W-:Y:S01]  /*08f0*/  FADD R26, R26, R5 ;  /* 0x000000051a1a7221 */ /* 0x000fe20000000000 */
[----:B----4-:R-:W-:Y:S02]  /*0900*/  SEL R12, R12, RZ, P2 ;  /* 0x000000ff0c0c7207 */ /* 0x010fe40001000000 */
[----:B------:R-:W-:Y:S01]  /*0910*/  FSETP.GT.AND P2, PT, |R0|, 8.50705917302346158658e+37, PT ;  /* 0x7e8000000000780b */ /* 0x000fe20003f44200 */
[----:B------:R-:W-:Y:S01]  /*0920*/  FADD R3, R3, R6 ;  /* 0x0000000603037221 */ /* 0x000fe20000000000 */
[----:B------:R-:W-:Y:S01]  /*0930*/  SEL R6, R13, RZ, P5 ;  /* 0x000000ff0d067207 */ /* 0x000fe20002800000 */
[----:B------:R-:W-:Y:S02]  /*0940*/  FADD R21, R26, R21 ;  /* 0x000000151a157221 */ /* 0x000fe40000000000 */
[----:B------:R-:W-:Y:S01]  /*0950*/  FADD R3, R3, R20 ;  /* 0x0000001403037221 */ /* 0x000fe20000000000 */
[----:B------:R-:W-:Y:S02]  /*0960*/  SEL R11, R11, RZ, P3 ;  /* 0x000000ff0b0b7207 */ /* 0x000fe40001800000 */
[----:B------:R-:W-:-:S05]  /*0970*/  FSETP.GEU.AND P3, PT, |R0|, 1.175494350822287508e-38, PT ;  /* 0x008000000000780b */ /* 0x000fca0003f6e200 */
[----:B------:R-:W-:Y:S01]  /*0980*/  @P2 FMUL R0, R0, 0.25 ;  /* 0x3e80000000002820 */ /* 0x000fe20000400000 */
[----:B------:R-:W-:Y:S01]  /*0990*/  FADD R3, R3, R6 ;  /* 0x0000000603037221 */ /* 0x000fe20000000000 */
[----:B------:R-:W-:-:S03]  /*09a0*/  FADD R4, R21, R4 ;  /* 0x0000000415047221 */ /* 0x000fc60000000000 */
[----:B------:R-:W-:Y:S01]  /*09b0*/  FADD R3, R3, R12 ;  /* 0x0000000c03037221 */ /* 0x000fe20000000000 */
[----:B------:R-:W-:Y:S01]  /*09c0*/  FADD R11, R4, R11 ;  /* 0x0000000b040b7221 */ /* 0x000fe20000000000 */
[----:B------:R-:W-:Y:S02]  /*09d0*/  SEL R6, R9, RZ, P5 ;  /* 0x000000ff09067207 */ /* 0x000fe40002800000 */
[----:B------:R-:W-:Y:S01]  /*09e0*/  SEL R8, R8, RZ, P6 ;  /* 0x000000ff08087207 */ /* 0x000fe20003000000 */
[----:B------:R-:W-:Y:S02]  /*09f0*/  @!P3 FMUL R0, R0, 16777216 ;  /* 0x4b8000000000b820 */ /* 0x000fe40000400000 */
[----:B------:R-:W-:Y:S01]  /*0a00*/  FADD R3, R3, R6 ;  /* 0x0000000603037221 */ /* 0x000fe20000000000 */
[----:B------:R-:W0:Y:S01]  /*0a10*/  MUFU.RCP R5, R2 ;  /* 0x0000000200057308 */ /* 0x000e220000001000 */
[----:B------:R-:W-:-:S07]  /*0a20*/  FADD R11, R11, R8 ;  /* 0x000000080b0b7221 */ /* 0x000fce0000000000 */
[----:B------:R-:W1:Y:S01]  /*0a30*/  MUFU.RCP R0, R0 ;  /* 0x0000000000007308 */ /* 0x000e620000001000 */
[----:B------:R-:W-:-:S05]  /*0a40*/  SEL R4, R7, RZ, P5 ;  /* 0x000000ff07047207 */ /* 0x000fca0002800000 */
[----:B------:R-:W-:Y:S01]  /*0a50*/  FADD R3, R3, R4 ;  /* 0x0000000403037221 */ /* 0x000fe20000000000 */
[----:B------:R-:W-:-:S03]  /*0a60*/  SEL R16, R16, RZ, P6 ;  /* 0x000000ff10107207 */ /* 0x000fc60003000000 */
[----:B------:R-:W-:Y:S02]  /*0a70*/  @P1 FMUL R3, R3, 0.25 ;  /* 0x3e80000003031820 */ /* 0x000fe40000400000 */
[----:B------:R-:W-:-:S04]  /*0a80*/  FADD R16, R11, R16 ;  /* 0x000000100b107221 */ /* 0x000fc80000000000 */
[----:B------:R-:W-:Y:S01]  /*0a90*/  @P2 FMUL R16, R16, 0.25 ;  /* 0x3e80000010102820 */ /* 0x000fe20000400000 */
[----:B------:R-:W-:-:S03]  /*0aa0*/  @!P0 FMUL R3, R3, 16777216 ;  /* 0x4b80000003038820 */ /* 0x000fc60000400000 */
[----:B------:R-:W-:Y:S01]  /*0ab0*/  @!P3 FMUL R16, R16, 16777216 ;  /* 0x4b8000001010b820 */ /* 0x000fe20000400000 */
[----:B0-----:R-:W-:-:S03]  /*0ac0*/  FFMA R14, R5, R3, R14 ;  /* 0x00000003050e7223 */ /* 0x001fc6000000000e */
[----:B-1----:R-:W-:Y:S01]  /*0ad0*/  FFMA R15, R0, R16, R15 ;  /* 0x00000010000f7223 */ /* 0x002fe2000000000f */
[----:B------:R-:W-:Y:S06]  /*0ae0*/  @P4 EXIT ;  /* 0x000000000000494d */ /* 0x000fec0003800000 */
[----:B------:R-:W-:Y:S01]  /*0af0*/  STG.E.64 desc[UR6][R18.64], R14 ;  /* 0x0000000e12007986 */ /* 0x000fe2000c101b06 */
[----:B------:R-:W-:Y:S05]  /*0b00*/  EXIT ;  /* 0x000000000000794d */ /* 0x000fea0003800000 */
.L_x_0:
[----:B------:R-:W-:-:S00]  /*0b10*/  BRA `(.L_x_0) ;  /* 0xfffffffc00fc7947 */ /* 0x000fc0000383ffff */
[----:B------:R-:W-:-:S00]  /*0b20*/  NOP ;  /* 0x0000000000007918 */ /* 0x000fc00000000000 */
        /* <DEDUP_REMOVED lines=13> */
.L_x_1:


//--------------------- .nv.constant0.triton_poi_fused_add_avg_pool2d_34 --------------------------
	.section	.nv.constant0.triton_poi_fused_add_avg_pool2d_34,"a",@progbits
	.sectionflags	@""
	.align	4
.nv.constant0.triton_poi_fused_add_avg_pool2d_34:
	.zero		548
